//
// Generated by NVIDIA NVVM Compiler
//
// Compiler Build ID: CL-36424714
// Cuda compilation tools, release 13.0, V13.0.88
// Based on NVVM 20.0.0
//

.version 9.0
.target sm_100
.address_size 64

	// .globl	_Z9solve_onePfS_ff

.visible .entry _Z9solve_onePfS_ff(
	.param .u64 .ptr .align 1 _Z9solve_onePfS_ff_param_0,
	.param .u64 .ptr .align 1 _Z9solve_onePfS_ff_param_1,
	.param .f32 _Z9solve_onePfS_ff_param_2,
	.param .f32 _Z9solve_onePfS_ff_param_3
)
{
	.reg .b32 	%f<9>;
	.reg .b64 	%rd<5>;

	ld.param.u64 	%rd1, [_Z9solve_onePfS_ff_param_0];
	ld.param.u64 	%rd2, [_Z9solve_onePfS_ff_param_1];
	ld.param.f32 	%f1, [_Z9solve_onePfS_ff_param_3];
	cvta.to.global.u64 	%rd3, %rd2;
	cvta.to.global.u64 	%rd4, %rd1;
	ld.global.f32 	%f2, [%rd4];
	ld.global.f32 	%f3, [%rd4+4];
	fma.rn.f32 	%f4, %f1, %f3, %f2;
	st.global.f32 	[%rd3], %f4;
	ld.global.f32 	%f5, [%rd4+4];
	ld.global.f32 	%f6, [%rd4];
	mul.f32 	%f7, %f1, %f6;
	sub.f32 	%f8, %f5, %f7;
	st.global.f32 	[%rd3+4], %f8;
	ret;

}
	// .globl	_Z5solvePff
.visible .entry _Z5solvePff(
	.param .u64 .ptr .align 1 _Z5solvePff_param_0,
	.param .f32 _Z5solvePff_param_1
)
{
	.reg .pred 	%p<2>;
	.reg .b32 	%r<8>;
	.reg .b32 	%f<11>;
	.reg .b64 	%rd<5>;
	.reg .b64 	%fd<21>;

	ld.param.u64 	%rd3, [_Z5solvePff_param_0];
	cvta.to.global.u64 	%rd1, %rd3;
	mov.b32 	%r7, 1;
$L__BB1_1:
	shl.b32 	%r2, %r7, 1;
	mul.wide.s32 	%rd4, %r2, 4;
	add.s64 	%rd2, %rd1, %rd4;
	ld.global.f32 	%f3, [%rd2+-8];
	cvt.f64.f32 	%fd1, %f3;
	ld.global.f32 	%f4, [%rd2+-4];
	cvt.f64.f32 	%fd2, %f4;
	fma.rn.f64 	%fd3, %fd2, 0d3F50624DD2F1A9FC, %fd1;
	cvt.rn.f32.f64 	%f5, %fd3;
	st.global.f32 	[%rd2], %f5;
	mul.f64 	%fd4, %fd1, 0d3F50624DD2F1A9FC;
	sub.f64 	%fd5, %fd2, %fd4;
	cvt.rn.f32.f64 	%f6, %fd5;
	st.global.f32 	[%rd2+4], %f6;
	cvt.f64.f32 	%fd6, %f5;
	cvt.f64.f32 	%fd7, %f6;
	fma.rn.f64 	%fd8, %fd7, 0d3F50624DD2F1A9FC, %fd6;
	cvt.rn.f32.f64 	%f7, %fd8;
	st.global.f32 	[%rd2+8], %f7;
	mul.f64 	%fd9, %fd6, 0d3F50624DD2F1A9FC;
	sub.f64 	%fd10, %fd7, %fd9;
	cvt.rn.f32.f64 	%f8, %fd10;
	st.global.f32 	[%rd2+12], %f8;
	cvt.f64.f32 	%fd11, %f7;
	cvt.f64.f32 	%fd12, %f8;
	fma.rn.f64 	%fd13, %fd12, 0d3F50624DD2F1A9FC, %fd11;
	cvt.rn.f32.f64 	%f1, %fd13;
	st.global.f32 	[%rd2+16], %f1;
	mul.f64 	%fd14, %fd11, 0d3F50624DD2F1A9FC;
	sub.f64 	%fd15, %fd12, %fd14;
	cvt.rn.f32.f64 	%f2, %fd15;
	st.global.f32 	[%rd2+20], %f2;
	sub.s32 	%r5, %r2, %r7;
	setp.eq.s32 	%p1, %r5, 9997;
	@%p1 bra 	$L__BB1_3;
	cvt.f64.f32 	%fd16, %f1;
	cvt.f64.f32 	%fd17, %f2;
	fma.rn.f64 	%fd18, %fd17, 0d3F50624DD2F1A9FC, %fd16;
	cvt.rn.f32.f64 	%f9, %fd18;
	st.global.f32 	[%rd2+24], %f9;
	mul.f64 	%fd19, %fd16, 0d3F50624DD2F1A9FC;
	sub.f64 	%fd20, %fd17, %fd19;
	cvt.rn.f32.f64 	%f10, %fd20;
	st.global.f32 	[%rd2+28], %f10;
	add.s32 	%r7, %r5, 4;
	bra.uni 	$L__BB1_1;
$L__BB1_3:
	ret;

}


// ===== COMPILED SASS (sm_100) =====

	.target	sm_100

	.elftype	@"ET_EXEC"


//--------------------- .note.nv.tkinfo           --------------------------
	.section	.note.nv.tkinfo,"",@"SHT_NOTE"
	.sectionflags	@"SHF_NOTE_NV_TKINFO"
	.tkinfo
        /*0018*/ 	.word	0x00000002
        /*0030*/ 	.string	""
        /*0030*/ 	.string	"ptxas"
        /*0030*/ 	.string	"Cuda compilation tools, release 13.0, V13.0.88"
        /*0030*/ 	.string	"Build cuda_13.0.r13.0/compiler.36424714_0"
        /*0030*/ 	.string	"-arch sm_100 -m 64 "



//--------------------- .note.nv.cuinfo           --------------------------
	.section	.note.nv.cuinfo,"",@"SHT_NOTE"
	.sectionflags	@"SHF_NOTE_NV_CUINFO"
        /*0018*/ 	.short	0x0002
        /*001a*/ 	.short	0x0064
        /*001c*/ 	.short	0x0082
	.zero		2


//--------------------- .nv.info                  --------------------------
	.section	.nv.info,"",@"SHT_CUDA_INFO"
	.align	4


	//----- nvinfo : EIATTR_REGCOUNT
	.align		4
        /*0000*/ 	.byte	0x04, 0x2f
        /*0002*/ 	.short	(.L_1 - .L_0)
	.align		4
.L_0:
        /*0004*/ 	.word	index@(_Z9solve_onePfS_ff)
        /*0008*/ 	.word	0x0000000c


	//----- nvinfo : EIATTR_FRAME_SIZE
	.align		4
.L_1:
        /*000c*/ 	.byte	0x04, 0x11
        /*000e*/ 	.short	(.L_3 - .L_2)
	.align		4
.L_2:
        /*0010*/ 	.word	index@(_Z9solve_onePfS_ff)
        /*0014*/ 	.word	0x00000000


	//----- nvinfo : EIATTR_REGCOUNT
	.align		4
.L_3:
        /*0018*/ 	.byte	0x04, 0x2f
        /*001a*/ 	.short	(.L_5 - .L_4)
	.align		4
.L_4:
        /*001c*/ 	.word	index@(_Z5solvePff)
        /*0020*/ 	.word	0x0000001a


	//----- nvinfo : EIATTR_FRAME_SIZE
	.align		4
.L_5:
        /*0024*/ 	.byte	0x04, 0x11
        /*0026*/ 	.short	(.L_7 - .L_6)
	.align		4
.L_6:
        /*0028*/ 	.word	index@(_Z5solvePff)
        /*002c*/ 	.word	0x00000000


	//----- nvinfo : EIATTR_MIN_STACK_SIZE
	.align		4
.L_7:
        /*0030*/ 	.byte	0x04, 0x12
        /*0032*/ 	.short	(.L_9 - .L_8)
	.align		4
.L_8:
        /*0034*/ 	.word	index@(_Z5solvePff)
        /*0038*/ 	.word	0x00000000


	//----- nvinfo : EIATTR_MIN_STACK_SIZE
	.align		4
.L_9:
        /*003c*/ 	.byte	0x04, 0x12
        /*003e*/ 	.short	(.L_11 - .L_10)
	.align		4
.L_10:
        /*0040*/ 	.word	index@(_Z9solve_onePfS_ff)
        /*0044*/ 	.word	0x00000000
.L_11:


//--------------------- .nv.compat                --------------------------
	.section	.nv.compat,"",@"SHT_CUDA_COMPAT_INFO"
	.align	4
        /*0000*/ 	.byte	0x02, 0x09, 0x00, 0x00, 0x02, 0x02, 0x01, 0x00, 0x02, 0x05, 0x05, 0x00, 0x03, 0x07, 0x01, 0x01
        /*0010*/ 	.byte	0x02, 0x03, 0x00, 0x00, 0x02, 0x06, 0x01, 0x00, 0x04, 0x0b, 0x08, 0x00, 0x01, 0x00, 0x00, 0x00
        /*0020*/ 	.byte	0x00, 0x00, 0x00, 0x00


//--------------------- .nv.info._Z5solvePff      --------------------------
	.section	.nv.info._Z5solvePff,"",@"SHT_CUDA_INFO"
	.sectionflags	@""
	.align	4


	//----- nvinfo : EIATTR_CUDA_API_VERSION
	.align		4
        /*0000*/ 	.byte	0x04, 0x37
        /*0002*/ 	.short	(.L_13 - .L_12)
.L_12:
        /*0004*/ 	.word	0x00000082


	//----- nvinfo : EIATTR_KPARAM_INFO
	.align		4
.L_13:
        /*0008*/ 	.byte	0x04, 0x17
        /*000a*/ 	.short	(.L_15 - .L_14)
.L_14:
        /*000c*/ 	.word	0x00000000
        /*0010*/ 	.short	0x0001
        /*0012*/ 	.short	0x0008
        /*0014*/ 	.byte	0x00, 0xf0, 0x11, 0x00


	//----- nvinfo : EIATTR_KPARAM_INFO
	.align		4
.L_15:
        /*0018*/ 	.byte	0x04, 0x17
        /*001a*/ 	.short	(.L_17 - .L_16)
.L_16:
        /*001c*/ 	.word	0x00000000
        /*0020*/ 	.short	0x0000
        /*0022*/ 	.short	0x0000
        /*0024*/ 	.byte	0x00, 0xf5, 0x21, 0x00


	//----- nvinfo : EIATTR_SPARSE_MMA_MASK
	.align		4
.L_17:
        /*0028*/ 	.byte	0x03, 0x50
        /*002a*/ 	.short	0x0000


	//----- nvinfo : EIATTR_MAXREG_COUNT
	.align		4
        /*002c*/ 	.byte	0x03, 0x1b
        /*002e*/ 	.short	0x00ff


	//----- nvinfo : EIATTR_MERCURY_ISA_VERSION
	.align		4
        /*0030*/ 	.byte	0x03, 0x5f
        /*0032*/ 	.short	0x0101


	//----- nvinfo : EIATTR_VRC_CTA_INIT_COUNT
	.align		4
        /*0034*/ 	.byte	0x02, 0x4a
	.zero		1
	.zero		1


	//----- nvinfo : EIATTR_EXIT_INSTR_OFFSETS
	.align		4
        /*0038*/ 	.byte	0x04, 0x1c
        /*003a*/ 	.short	(.L_19 - .L_18)


	//   ....[0]....
.L_18:
        /*003c*/ 	.word	0x00000520


	//----- nvinfo : EIATTR_CBANK_PARAM_SIZE
	.align		4
.L_19:
        /*0040*/ 	.byte	0x03, 0x19
        /*0042*/ 	.short	0x000c


	//----- nvinfo : EIATTR_PARAM_CBANK
	.align		4
        /*0044*/ 	.byte	0x04, 0x0a
        /*0046*/ 	.short	(.L_21 - .L_20)
	.align		4
.L_20:
        /*0048*/ 	.word	index@(.nv.constant0._Z5solvePff)
        /*004c*/ 	.short	0x0380
        /*004e*/ 	.short	0x000c


	//----- nvinfo : EIATTR_SW_WAR
	.align		4
.L_21:
        /*0050*/ 	.byte	0x04, 0x36
        /*0052*/ 	.short	(.L_23 - .L_22)
.L_22:
        /*0054*/ 	.word	0x00000008
.L_23:


//--------------------- .nv.info._Z9solve_onePfS_ff --------------------------
	.section	.nv.info._Z9solve_onePfS_ff,"",@"SHT_CUDA_INFO"
	.sectionflags	@""
	.align	4


	//----- nvinfo : EIATTR_CUDA_API_VERSION
	.align		4
        /*0000*/ 	.byte	0x04, 0x37
        /*0002*/ 	.short	(.L_25 - .L_24)
.L_24:
        /*0004*/ 	.word	0x00000082


	//----- nvinfo : EIATTR_KPARAM_INFO
	.align		4
.L_25:
        /*0008*/ 	.byte	0x04, 0x17
        /*000a*/ 	.short	(.L_27 - .L_26)
.L_26:
        /*000c*/ 	.word	0x00000000
        /*0010*/ 	.short	0x0003
        /*0012*/ 	.short	0x0014
        /*0014*/ 	.byte	0x00, 0xf0, 0x11, 0x00


	//----- nvinfo : EIATTR_KPARAM_INFO
	.align		4
.L_27:
        /*0018*/ 	.byte	0x04, 0x17
        /*001a*/ 	.short	(.L_29 - .L_28)
.L_28:
        /*001c*/ 	.word	0x00000000
        /*0020*/ 	.short	0x0002
        /*0022*/ 	.short	0x0010
        /*0024*/ 	.byte	0x00, 0xf0, 0x11, 0x00


	//----- nvinfo : EIATTR_KPARAM_INFO
	.align		4
.L_29:
        /*0028*/ 	.byte	0x04, 0x17
        /*002a*/ 	.short	(.L_31 - .L_30)
.L_30:
        /*002c*/ 	.word	0x00000000
        /*0030*/ 	.short	0x0001
        /*0032*/ 	.short	0x0008
        /*0034*/ 	.byte	0x00, 0xf5, 0x21, 0x00


	//----- nvinfo : EIATTR_KPARAM_INFO
	.align		4
.L_31:
        /*0038*/ 	.byte	0x04, 0x17
        /*003a*/ 	.short	(.L_33 - .L_32)
.L_32:
        /*003c*/ 	.word	0x00000000
        /*0040*/ 	.short	0x0000
        /*0042*/ 	.short	0x0000
        /*0044*/ 	.byte	0x00, 0xf5, 0x21, 0x00


	//----- nvinfo : EIATTR_SPARSE_MMA_MASK
	.align		4
.L_33:
        /*0048*/ 	.byte	0x03, 0x50
        /*004a*/ 	.short	0x0000


	//----- nvinfo : EIATTR_MAXREG_COUNT
	.align		4
        /*004c*/ 	.byte	0x03, 0x1b
        /*004e*/ 	.short	0x00ff


	//----- nvinfo : EIATTR_MERCURY_ISA_VERSION
	.align		4
        /*0050*/ 	.byte	0x03, 0x5f
        /*0052*/ 	.short	0x0101


	//----- nvinfo : EIATTR_VRC_CTA_INIT_COUNT
	.align		4
        /*0054*/ 	.byte	0x02, 0x4a
	.zero		1
	.zero		1


	//----- nvinfo : EIATTR_EXIT_INSTR_OFFSETS
	.align		4
        /*0058*/ 	.byte	0x04, 0x1c
        /*005a*/ 	.short	(.L_35 - .L_34)


	//   ....[0]....
.L_34:
        /*005c*/ 	.word	0x000000d0


	//----- nvinfo : EIATTR_CBANK_PARAM_SIZE
	.align		4
.L_35:
        /*0060*/ 	.byte	0x03, 0x19
        /*0062*/ 	.short	0x0018


	//----- nvinfo : EIATTR_PARAM_CBANK
	.align		4
        /*0064*/ 	.byte	0x04, 0x0a
        /*0066*/ 	.short	(.L_37 - .L_36)
	.align		4
.L_36:
        /*0068*/ 	.word	index@(.nv.constant0._Z9solve_onePfS_ff)
        /*006c*/ 	.short	0x0380
        /*006e*/ 	.short	0x0018


	//----- nvinfo : EIATTR_SW_WAR
	.align		4
.L_37:
        /*0070*/ 	.byte	0x04, 0x36
        /*0072*/ 	.short	(.L_39 - .L_38)
.L_38:
        /*0074*/ 	.word	0x00000008
.L_39:


//--------------------- .nv.callgraph             --------------------------
	.section	.nv.callgraph,"",@"SHT_CUDA_CALLGRAPH"
	.align	4
	.sectionentsize	8
	.align		4
        /*0000*/ 	.word	0x00000000
	.align		4
        /*0004*/ 	.word	0xffffffff
	.align		4
        /*0008*/ 	.word	0x00000000
	.align		4
        /*000c*/ 	.word	0xfffffffe
	.align		4
        /*0010*/ 	.word	0x00000000
	.align		4
        /*0014*/ 	.word	0xfffffffd
	.align		4
        /*0018*/ 	.word	0x00000000
	.align		4
        /*001c*/ 	.word	0xfffffffc


//--------------------- .text._Z5solvePff         --------------------------
	.section	.text._Z5solvePff,"ax",@progbits
	.align	128
        .global         _Z5solvePff
        .type           _Z5solvePff,@function
        .size           _Z5solvePff,(.L_x_3 - _Z5solvePff)
        .other          _Z5solvePff,@"STO_CUDA_ENTRY STV_DEFAULT"
_Z5solvePff:
.text._Z5solvePff:
[----:B------:R-:W-:Y:S08]  /*0000*/  LDC R1, c[0x0][0x37c] ;  /* 0x0000df00ff017b82 */ /* 0x000ff00000000800 */
[----:B------:R-:W0:Y:S01]  /*0010*/  LDC.64 R2, c[0x0][0x380] ;  /* 0x0000e000ff027b82 */ /* 0x000e220000000a00 */
[----:B------:R-:W0:Y:S01]  /*0020*/  LDCU.64 UR6, c[0x0][0x358] ;  /* 0x00006b00ff0677ac */ /* 0x000e220008000a00 */
[----:B------:R-:W-:Y:S01]  /*0030*/  UMOV UR8, 0xd2f1a9fc ;  /* 0xd2f1a9fc00087882 */ /* 0x000fe20000000000 */
[----:B------:R-:W-:Y:S01]  /*0040*/  UMOV UR9, 0x3f50624d ;  /* 0x3f50624d00097882 */ /* 0x000fe20000000000 */
[----:B------:R-:W-:Y:S01]  /*0050*/  UMOV UR10, 0xd2f1a9fc ;  /* 0xd2f1a9fc000a7882 */ /* 0x000fe20000000000 */
[----:B------:R-:W-:Y:S01]  /*0060*/  UMOV UR11, 0x3f50624d ;  /* 0x3f50624d000b7882 */ /* 0x000fe20000000000 */
[----:B------:R-:W1:Y:S01]  /*0070*/  LDCU.64 UR4, c[0x0][0x380] ;  /* 0x00007000ff0477ac */ /* 0x000e620008000a00 */
[----:B0-----:R-:W2:Y:S04]  /*0080*/  LDG.E R0, desc[UR6][R2.64] ;  /* 0x0000000602007981 */ /* 0x001ea8000c1e1900 */
[----:B------:R-:W3:Y:S01]  /*0090*/  LDG.E R14, desc[UR6][R2.64+0x4] ;  /* 0x00000406020e7981 */ /* 0x000ee2000c1e1900 */
[----:B-1----:R-:W-:-:S04]  /*00a0*/  UIADD3 UR4, UP0, UPT, UR4, 0x8, URZ ;  /* 0x0000000804047890 */ /* 0x002fc8000ff1e0ff */
[----:B------:R-:W-:Y:S01]  /*00b0*/  UIADD3.X UR5, UPT, UPT, URZ, UR5, URZ, UP0, !UPT ;  /* 0x00000005ff057290 */ /* 0x000fe200087fe4ff */
[----:B--2---:R0:W-:Y:S08]  /*00c0*/  F2F.F64.F32 R4, R0 ;  /* 0x0000000000047310 */ /* 0x0041f00000201800 */
[----:B---3--:R-:W1:Y:S01]  /*00d0*/  F2F.F64.F32 R8, R14 ;  /* 0x0000000e00087310 */ /* 0x008e620000201800 */
[----:B0-----:R-:W-:Y:S01]  /*00e0*/  IMAD.MOV.U32 R0, RZ, RZ, 0x1 ;  /* 0x00000001ff007424 */ /* 0x001fe200078e00ff */
[----:B-1----:R-:W-:-:S02]  /*00f0*/  DFMA R6, R8, UR8, R4 ;  /* 0x0000000808067c2b */ /* 0x002fc40008000004 */
[----:B------:R-:W-:-:S06]  /*0100*/  DFMA R4, R4, -UR10, R8 ;  /* 0x8000000a04047c2b */ /* 0x000fcc0008000008 */
[----:B------:R0:W1:Y:S08]  /*0110*/  F2F.F32.F64 R19, R4 ;  /* 0x0000000400137310 */ /* 0x0000700000301000 */
[----:B------:R-:W2:Y:S01]  /*0120*/  F2F.F32.F64 R7, R6 ;  /* 0x0000000600077310 */ /* 0x000ea20000301000 */
[----:B0-----:R-:W0:Y:S01]  /*0130*/  LDC.64 R4, c[0x0][0x380] ;  /* 0x0000e000ff047b82 */ /* 0x001e220000000a00 */
[----:B-1----:R1:W-:Y:S06]  /*0140*/  STG.E desc[UR6][R2.64+0xc], R19 ;  /* 0x00000c1302007986 */ /* 0x0023ec000c101906 */
[----:B------:R-:W-:Y:S01]  /*0150*/  F2F.F64.F32 R10, R19 ;  /* 0x00000013000a7310 */ /* 0x000fe20000201800 */
[----:B--2---:R1:W-:Y:S07]  /*0160*/  STG.E desc[UR6][R2.64+0x8], R7 ;  /* 0x0000080702007986 */ /* 0x0043ee000c101906 */
[----:B------:R-:W2:Y:S02]  /*0170*/  F2F.F64.F32 R8, R7 ;  /* 0x0000000700087310 */ /* 0x000ea40000201800 */
[----:B--2---:R-:W-:-:S02]  /*0180*/  DFMA R12, R10, UR8, R8 ;  /* 0x000000080a0c7c2b */ /* 0x004fc40008000008 */
[----:B------:R-:W-:-:S08]  /*0190*/  DFMA R8, R8, -UR10, R10 ;  /* 0x8000000a08087c2b */ /* 0x000fd0000800000a */
[----:B------:R-:W2:Y:S08]  /*01a0*/  F2F.F32.F64 R13, R12 ;  /* 0x0000000c000d7310 */ /* 0x000eb00000301000 */
[----:B------:R-:W3:Y:S01]  /*01b0*/  F2F.F32.F64 R9, R8 ;  /* 0x0000000800097310 */ /* 0x000ee20000301000 */
[----:B--2---:R1:W-:Y:S07]  /*01c0*/  STG.E desc[UR6][R2.64+0x10], R13 ;  /* 0x0000100d02007986 */ /* 0x0043ee000c101906 */
[----:B------:R-:W-:Y:S01]  /*01d0*/  F2F.F64.F32 R14, R13 ;  /* 0x0000000d000e7310 */ /* 0x000fe20000201800 */
[----:B---3--:R1:W-:Y:S07]  /*01e0*/  STG.E desc[UR6][R2.64+0x14], R9 ;  /* 0x0000140902007986 */ /* 0x0083ee000c101906 */
[----:B------:R-:W2:Y:S02]  /*01f0*/  F2F.F64.F32 R16, R9 ;  /* 0x0000000900107310 */ /* 0x000ea40000201800 */
[----:B--2---:R-:W-:-:S02]  /*0200*/  DFMA R10, R16, UR8, R14 ;  /* 0x00000008100a7c2b */ /* 0x004fc4000800000e */
[----:B------:R-:W-:Y:S01]  /*0210*/  DFMA R14, R14, -UR10, R16 ;  /* 0x8000000a0e0e7c2b */ /* 0x000fe20008000010 */
[----:B------:R-:W-:Y:S01]  /*0220*/  IMAD.U32 R16, RZ, RZ, UR4 ;  /* 0x00000004ff107e24 */ /* 0x000fe2000f8e00ff */
[----:B------:R-:W-:-:S06]  /*0230*/  MOV R17, UR5 ;  /* 0x0000000500117c02 */ /* 0x000fcc0008000f00 */
[----:B------:R-:W2:Y:S08]  /*0240*/  F2F.F32.F64 R11, R10 ;  /* 0x0000000a000b7310 */ /* 0x000eb00000301000 */
[----:B------:R-:W3:Y:S01]  /*0250*/  F2F.F32.F64 R15, R14 ;  /* 0x0000000e000f7310 */ /* 0x000ee20000301000 */
[----:B--2---:R1:W-:Y:S04]  /*0260*/  STG.E desc[UR6][R2.64+0x18], R11 ;  /* 0x0000180b02007986 */ /* 0x0043e8000c101906 */
[----:B0--3--:R1:W-:Y:S02]  /*0270*/  STG.E desc[UR6][R2.64+0x1c], R15 ;  /* 0x00001c0f02007986 */ /* 0x0093e4000c101906 */
.L_x_0:
[----:B-12---:R-:W-:Y:S01]  /*0280*/  F2F.F64.F32 R2, R11 ;  /* 0x0000000b00027310 */ /* 0x006fe20000201800 */
[----:B------:R-:W-:-:S07]  /*0290*/  VIADD R0, R0, 0x4 ;  /* 0x0000000400007836 */ /* 0x000fce0000000000 */
[----:B------:R-:W0:Y:S02]  /*02a0*/  F2F.F64.F32 R6, R15 ;  /* 0x0000000f00067310 */ /* 0x000e240000201800 */
[----:B0-----:R-:W-:Y:S02]  /*02b0*/  DFMA R8, R6, UR8, R2 ;  /* 0x0000000806087c2b */ /* 0x001fe40008000002 */
[----:B------:R-:W-:Y:S01]  /*02c0*/  DFMA R12, R2, -UR10, R6 ;  /* 0x8000000a020c7c2b */ /* 0x000fe20008000006 */
[----:B------:R-:W-:-:S03]  /*02d0*/  SHF.L.U32 R7, R0, 0x1, RZ ;  /* 0x0000000100077819 */ /* 0x000fc600000006ff */
[----:B------:R-:W0:Y:S02]  /*02e0*/  F2F.F32.F64 R19, R8 ;  /* 0x0000000800137310 */ /* 0x000e240000301000 */
[----:B------:R-:W-:-:S06]  /*02f0*/  IMAD.WIDE R2, R7, 0x4, R4 ;  /* 0x0000000407027825 */ /* 0x000fcc00078e0204 */
[----:B------:R-:W1:Y:S01]  /*0300*/  F2F.F32.F64 R21, R12 ;  /* 0x0000000c00157310 */ /* 0x000e620000301000 */
[----:B0-----:R-:W-:Y:S04]  /*0310*/  STG.E desc[UR6][R16.64+0x18], R19 ;  /* 0x0000181310007986 */ /* 0x001fe8000c101906 */
[----:B-1----:R0:W-:Y:S04]  /*0320*/  STG.E desc[UR6][R16.64+0x1c], R21 ;  /* 0x00001c1510007986 */ /* 0x0021e8000c101906 */
[----:B------:R-:W2:Y:S04]  /*0330*/  LDG.E R6, desc[UR6][R2.64+-0x8] ;  /* 0xfffff80602067981 */ /* 0x000ea8000c1e1900 */
[----:B------:R-:W3:Y:S01]  /*0340*/  LDG.E R18, desc[UR6][R2.64+-0x4] ;  /* 0xfffffc0602127981 */ /* 0x000ee2000c1e1900 */
[----:B------:R-:W-:-:S05]  /*0350*/  IMAD.IADD R0, R7, 0x1, -R0 ;  /* 0x0000000107007824 */ /* 0x000fca00078e0a00 */
[----:B------:R-:W-:Y:S01]  /*0360*/  ISETP.NE.AND P0, PT, R0, 0x270d, PT ;  /* 0x0000270d0000780c */ /* 0x000fe20003f05270 */
[----:B--2---:R-:W-:Y:S08]  /*0370*/  F2F.F64.F32 R10, R6 ;  /* 0x00000006000a7310 */ /* 0x004ff00000201800 */
[----:B---3--:R-:W1:Y:S02]  /*0380*/  F2F.F64.F32 R14, R18 ;  /* 0x00000012000e7310 */ /* 0x008e640000201800 */
[----:B-1----:R-:W-:-:S02]  /*0390*/  DFMA R8, R14, UR8, R10 ;  /* 0x000000080e087c2b */ /* 0x002fc4000800000a */
[----:B------:R-:W-:-:S06]  /*03a0*/  DFMA R14, R10, -UR10, R14 ;  /* 0x8000000a0a0e7c2b */ /* 0x000fcc000800000e */
[----:B------:R-:W1:Y:S08]  /*03b0*/  F2F.F32.F64 R23, R14 ;  /* 0x0000000e00177310 */ /* 0x000e700000301000 */
[----:B------:R-:W2:Y:S01]  /*03c0*/  F2F.F32.F64 R9, R8 ;  /* 0x0000000800097310 */ /* 0x000ea20000301000 */
[----:B-1----:R-:W-:Y:S07]  /*03d0*/  STG.E desc[UR6][R2.64+0x4], R23 ;  /* 0x0000041702007986 */ /* 0x002fee000c101906 */
[----:B------:R-:W-:Y:S01]  /*03e0*/  F2F.F64.F32 R12, R23 ;  /* 0x00000017000c7310 */ /* 0x000fe20000201800 */
[----:B--2---:R-:W-:Y:S07]  /*03f0*/  STG.E desc[UR6][R2.64], R9 ;  /* 0x0000000902007986 */ /* 0x004fee000c101906 */
[----:B------:R-:W0:Y:S02]  /*0400*/  F2F.F64.F32 R10, R9 ;  /* 0x00000009000a7310 */ /* 0x000e240000201800 */
[----:B0-----:R-:W-:-:S02]  /*0410*/  DFMA R16, R12, UR8, R10 ;  /* 0x000000080c107c2b */ /* 0x001fc4000800000a */
[----:B------:R-:W-:-:S08]  /*0420*/  DFMA R12, R10, -UR10, R12 ;  /* 0x8000000a0a0c7c2b */ /* 0x000fd0000800000c */
[----:B------:R0:W1:Y:S08]  /*0430*/  F2F.F32.F64 R17, R16 ;  /* 0x0000001000117310 */ /* 0x0000700000301000 */
[----:B------:R-:W2:Y:S01]  /*0440*/  F2F.F32.F64 R13, R12 ;  /* 0x0000000c000d7310 */ /* 0x000ea20000301000 */
[----:B0-----:R-:W-:Y:S01]  /*0450*/  MOV R16, R2 ;  /* 0x0000000200107202 */ /* 0x001fe20000000f00 */
[----:B-1----:R0:W-:Y:S06]  /*0460*/  STG.E desc[UR6][R2.64+0x8], R17 ;  /* 0x0000081102007986 */ /* 0x0021ec000c101906 */
[----:B------:R0:W-:Y:S01]  /*0470*/  F2F.F64.F32 R18, R17 ;  /* 0x0000001100127310 */ /* 0x0001e20000201800 */
[----:B--2---:R2:W-:Y:S07]  /*0480*/  STG.E desc[UR6][R2.64+0xc], R13 ;  /* 0x00000c0d02007986 */ /* 0x0045ee000c101906 */
[----:B------:R-:W1:Y:S01]  /*0490*/  F2F.F64.F32 R20, R13 ;  /* 0x0000000d00147310 */ /* 0x000e620000201800 */
[----:B0-----:R-:W-:Y:S01]  /*04a0*/  MOV R17, R3 ;  /* 0x0000000300117202 */ /* 0x001fe20000000f00 */
[----:B-1----:R-:W-:-:S02]  /*04b0*/  DFMA R10, R20, UR8, R18 ;  /* 0x00000008140a7c2b */ /* 0x002fc40008000012 */
[----:B------:R-:W-:-:S06]  /*04c0*/  DFMA R18, R18, -UR10, R20 ;  /* 0x8000000a12127c2b */ /* 0x000fcc0008000014 */
[----:B------:R-:W0:Y:S08]  /*04d0*/  F2F.F32.F64 R15, R18 ;  /* 0x00000012000f7310 */ /* 0x000e300000301000 */
[----:B------:R-:W1:Y:S01]  /*04e0*/  F2F.F32.F64 R11, R10 ;  /* 0x0000000a000b7310 */ /* 0x000e620000301000 */
[----:B0-----:R2:W-:Y:S04]  /*04f0*/  STG.E desc[UR6][R2.64+0x14], R15 ;  /* 0x0000140f02007986 */ /* 0x0015e8000c101906 */
[----:B-1----:R2:W-:Y:S01]  /*0500*/  STG.E desc[UR6][R2.64+0x10], R11 ;  /* 0x0000100b02007986 */ /* 0x0025e2000c101906 */
[----:B------:R-:W-:Y:S05]  /*0510*/  @P0 BRA `(.L_x_0) ;  /* 0xfffffffc00580947 */ /* 0x000fea000383ffff */
[----:B------:R-:W-:Y:S05]  /*0520*/  EXIT ;  /* 0x000000000000794d */ /* 0x000fea0003800000 */
.L_x_1:
[----:B------:R-:W-:-:S00]  /*0530*/  BRA `(.L_x_1) ;  /* 0xfffffffc00fc7947 */ /* 0x000fc0000383ffff */
[----:B------:R-:W-:-:S00]  /*0540*/  NOP ;  /* 0x0000000000007918 */ /* 0x000fc00000000000 */
        /* <DEDUP_REMOVED lines=11> */
.L_x_3:


//--------------------- .text._Z9solve_onePfS_ff  --------------------------
	.section	.text._Z9solve_onePfS_ff,"ax",@progbits
	.align	128
        .global         _Z9solve_onePfS_ff
        .type           _Z9solve_onePfS_ff,@function
        .size           _Z9solve_onePfS_ff,(.L_x_4 - _Z9solve_onePfS_ff)
        .other          _Z9solve_onePfS_ff,@"STO_CUDA_ENTRY STV_DEFAULT"
_Z9solve_onePfS_ff:
.text._Z9solve_onePfS_ff:
[----:B------:R-:W-:Y:S08]  /*0000*/  LDC R1, c[0x0][0x37c] ;  /* 0x0000df00ff017b82 */ /* 0x000ff00000000800 */
[----:B------:R-:W0:Y:S01]  /*0010*/  LDC.64 R2, c[0x0][0x380] ;  /* 0x0000e000ff027b82 */ /* 0x000e220000000a00 */
[----:B------:R-:W0:Y:S01]  /*0020*/  LDCU.64 UR4, c[0x0][0x358] ;  /* 0x00006b00ff0477ac */ /* 0x000e220008000a00 */
[----:B------:R-:W1:Y:S01]  /*0030*/  LDCU UR6, c[0x0][0x394] ;  /* 0x00007280ff0677ac */ /* 0x000e620008000800 */
[----:B0-----:R-:W1:Y:S04]  /*0040*/  LDG.E R0, desc[UR4][R2.64] ;  /* 0x0000000402007981 */ /* 0x001e68000c1e1900 */
[----:B------:R-:W1:Y:S01]  /*0050*/  LDG.E R7, desc[UR4][R2.64+0x4] ;  /* 0x0000040402077981 */ /* 0x000e62000c1e1900 */
[----:B------:R-:W0:Y:S01]  /*0060*/  LDC.64 R4, c[0x0][0x388] ;  /* 0x0000e200ff047b82 */ /* 0x000e220000000a00 */
[----:B-1----:R-:W-:-:S05]  /*0070*/  FFMA R7, R7, UR6, R0 ;  /* 0x0000000607077c23 */ /* 0x002fca0008000000 */
[----:B0-----:R-:W-:Y:S04]  /*0080*/  STG.E desc[UR4][R4.64], R7 ;  /* 0x0000000704007986 */ /* 0x001fe8000c101904 */
[----:B------:R-:W2:Y:S04]  /*0090*/  LDG.E R0, desc[UR4][R2.64+0x4] ;  /* 0x0000040402007981 */ /* 0x000ea8000c1e1900 */
[----:B------:R-:W2:Y:S02]  /*00a0*/  LDG.E R9, desc[UR4][R2.64] ;  /* 0x0000000402097981 */ /* 0x000ea4000c1e1900 */
[----:B--2---:R-:W-:-:S05]  /*00b0*/  FFMA R9, -R9, UR6, R0 ;  /* 0x0000000609097c23 */ /* 0x004fca0008000100 */
[----:B------:R-:W-:Y:S01]  /*00c0*/  STG.E desc[UR4][R4.64+0x4], R9 ;  /* 0x0000040904007986 */ /* 0x000fe2000c101904 */
[----:B------:R-:W-:Y:S05]  /*00d0*/  EXIT ;  /* 0x000000000000794d */ /* 0x000fea0003800000 */
.L_x_2:
        /* <DEDUP_REMOVED lines=10> */
.L_x_4:


//--------------------- .nv.shared.reserved.0     --------------------------
	.section	.nv.shared.reserved.0,"aw",@nobits
	.weak		__nv_reservedSMEM_offset_0_alias
	.size		__nv_reservedSMEM_offset_0_alias, 0, 64
	.other		__nv_reservedSMEM_offset_0_alias,@"STO_CUDA_RESERVED_SHARED STV_DEFAULT"
__nv_reservedSMEM_offset_0_alias:
	.zero		0
	.zero		64


//--------------------- .nv.constant0._Z5solvePff --------------------------
	.section	.nv.constant0._Z5solvePff,"a",@progbits
	.sectionflags	@""
	.align	4
.nv.constant0._Z5solvePff:
	.zero		908


//--------------------- .nv.constant0._Z9solve_onePfS_ff --------------------------
	.section	.nv.constant0._Z9solve_onePfS_ff,"a",@progbits
	.sectionflags	@""
	.align	4
.nv.constant0._Z9solve_onePfS_ff:
	.zero		920


//--------------------- SYMBOLS --------------------------

	.type		.nv.reservedSmem.offset0,@object
	.size		.nv.reservedSmem.offset0,0x4
